//
// Generated by NVIDIA NVVM Compiler
// Compiler built on Fri Aug  1 05:29:38 2014 (1406860178)
// Cuda compilation tools, release 6.5, V6.5.14
//

.version 4.1
.target sm_20
.address_size 64

// filter$__cuda_local_var_34411_33_non_const_smem has been demoted

.visible .entry filter(
	.param .u64 filter_param_0,
	.param .u64 filter_param_1,
	.param .u32 filter_param_2,
	.param .u32 filter_param_3
)
{
	.local .align 8 .b8 	__local_depot0[72];
	.reg .b64 	%SP;
	.reg .b64 	%SPL;
	.reg .pred 	%p<31>;
	.reg .s32 	%r<59>;
	.reg .s64 	%rd<51>;
	// demoted variable
	.shared .align 4 .b8 filter$__cuda_local_var_34411_33_non_const_smem[1296];

	mov.u64 	%SPL, __local_depot0;
	ld.param.u64 	%rd18, [filter_param_0];
	ld.param.u64 	%rd19, [filter_param_1];
	ld.param.u32 	%r10, [filter_param_2];
	ld.param.u32 	%r11, [filter_param_3];
	cvta.to.global.u64 	%rd1, %rd18;
	add.u64 	%rd20, %SPL, 0;
	mov.u32 	%r12, %ntid.x;
	mov.u32 	%r13, %ctaid.x;
	mov.u32 	%r1, %tid.x;
	mad.lo.s32 	%r2, %r12, %r13, %r1;
	mov.u32 	%r14, %ntid.y;
	mov.u32 	%r15, %ctaid.y;
	mov.u32 	%r3, %tid.y;
	mad.lo.s32 	%r4, %r14, %r15, %r3;
	setp.eq.s32	%p2, %r1, 0;
	mul.wide.s32 	%rd21, %r3, 4;
	mov.u64 	%rd22, filter$__cuda_local_var_34411_33_non_const_smem;
	add.s64 	%rd3, %rd22, %rd21;
	@%p2 bra 	BB0_3;

	setp.ne.s32	%p3, %r1, 15;
	@%p3 bra 	BB0_4;

	mov.u32 	%r16, 0;
	st.shared.u32 	[%rd3+1228], %r16;
	bra.uni 	BB0_4;

BB0_3:
	mov.u32 	%r17, 0;
	st.shared.u32 	[%rd3+4], %r17;

BB0_4:
	setp.eq.s32	%p4, %r3, 0;
	add.s32 	%r5, %r1, 1;
	mul.wide.s32 	%rd23, %r1, 72;
	add.s64 	%rd4, %rd22, %rd23;
	@%p4 bra 	BB0_10;

	setp.ne.s32	%p5, %r3, 15;
	@%p5 bra 	BB0_14;

	mov.u32 	%r18, 0;
	st.shared.u32 	[%rd4+140], %r18;
	@%p2 bra 	BB0_9;

	setp.ne.s32	%p7, %r1, 15;
	@%p7 bra 	BB0_14;

	st.shared.u32 	[filter$__cuda_local_var_34411_33_non_const_smem+1292], %r18;
	bra.uni 	BB0_14;

BB0_9:
	st.shared.u32 	[filter$__cuda_local_var_34411_33_non_const_smem+68], %r18;
	bra.uni 	BB0_14;

BB0_10:
	mov.u32 	%r21, 0;
	st.shared.u32 	[%rd4+72], %r21;
	@%p2 bra 	BB0_13;

	setp.ne.s32	%p9, %r1, 15;
	@%p9 bra 	BB0_14;

	st.shared.u32 	[filter$__cuda_local_var_34411_33_non_const_smem+1224], %r21;
	bra.uni 	BB0_14;

BB0_13:
	st.shared.u32 	[filter$__cuda_local_var_34411_33_non_const_smem], %r21;

BB0_14:
	mad.lo.s32 	%r24, %r4, %r10, %r2;
	mul.wide.s32 	%rd25, %r24, 4;
	add.s64 	%rd5, %rd1, %rd25;
	add.s32 	%r25, %r3, 1;
	mul.wide.s32 	%rd26, %r5, 72;
	add.s64 	%rd28, %rd22, %rd26;
	mul.wide.s32 	%rd29, %r25, 4;
	add.s64 	%rd6, %rd28, %rd29;
	ld.global.u32 	%r26, [%rd5];
	st.shared.u32 	[%rd6], %r26;
	setp.gt.s32	%p11, %r2, 0;
	and.pred  	%p1, %p2, %p11;
	@%p1 bra 	BB0_17;

	setp.eq.s32	%p12, %r1, 15;
	add.s32 	%r27, %r10, -1;
	setp.lt.s32	%p13, %r2, %r27;
	and.pred  	%p14, %p12, %p13;
	@!%p14 bra 	BB0_18;
	bra.uni 	BB0_16;

BB0_16:
	ld.global.u32 	%r28, [%rd5+4];
	st.shared.u32 	[%rd3+1228], %r28;
	bra.uni 	BB0_18;

BB0_17:
	ld.global.u32 	%r29, [%rd5+-4];
	st.shared.u32 	[%rd3+4], %r29;

BB0_18:
	setp.gt.s32	%p16, %r4, 0;
	and.pred  	%p17, %p4, %p16;
	add.s32 	%r31, %r4, -1;
	mad.lo.s32 	%r32, %r31, %r10, %r2;
	mul.wide.s32 	%rd31, %r32, 4;
	add.s64 	%rd7, %rd1, %rd31;
	@%p17 bra 	BB0_24;

	setp.eq.s32	%p18, %r3, 15;
	add.s32 	%r34, %r11, -1;
	setp.lt.s32	%p19, %r4, %r34;
	and.pred  	%p20, %p18, %p19;
	@!%p20 bra 	BB0_28;
	bra.uni 	BB0_20;

BB0_20:
	add.s32 	%r35, %r4, 1;
	mad.lo.s32 	%r36, %r35, %r10, %r2;
	mul.wide.s32 	%rd33, %r36, 4;
	add.s64 	%rd8, %rd1, %rd33;
	ld.global.u32 	%r37, [%rd8];
	st.shared.u32 	[%rd4+140], %r37;
	@%p1 bra 	BB0_23;

	setp.eq.s32	%p21, %r1, 15;
	add.s32 	%r38, %r10, -1;
	setp.lt.s32	%p22, %r2, %r38;
	and.pred  	%p23, %p21, %p22;
	@!%p23 bra 	BB0_28;
	bra.uni 	BB0_22;

BB0_22:
	ld.global.u32 	%r39, [%rd8+4];
	st.shared.u32 	[filter$__cuda_local_var_34411_33_non_const_smem+1292], %r39;
	bra.uni 	BB0_28;

BB0_23:
	ld.global.u32 	%r40, [%rd7+-4];
	st.shared.u32 	[filter$__cuda_local_var_34411_33_non_const_smem+68], %r40;
	bra.uni 	BB0_28;

BB0_24:
	ld.global.u32 	%r41, [%rd7];
	st.shared.u32 	[%rd4+72], %r41;
	@%p1 bra 	BB0_27;

	setp.eq.s32	%p24, %r1, 15;
	add.s32 	%r42, %r10, -1;
	setp.lt.s32	%p25, %r2, %r42;
	and.pred  	%p26, %p24, %p25;
	@!%p26 bra 	BB0_28;
	bra.uni 	BB0_26;

BB0_26:
	ld.global.u32 	%r43, [%rd7+4];
	st.shared.u32 	[filter$__cuda_local_var_34411_33_non_const_smem+1224], %r43;
	bra.uni 	BB0_28;

BB0_27:
	ld.global.u32 	%r44, [%rd7+-4];
	st.shared.u32 	[filter$__cuda_local_var_34411_33_non_const_smem], %r44;

BB0_28:
	bar.sync 	0;
	ld.shared.s32 	%rd34, [%rd6+-76];
	st.local.u64 	[%rd20], %rd34;
	ld.shared.s32 	%rd35, [%rd6+-4];
	add.s64 	%rd10, %rd20, 8;
	st.local.u64 	[%rd20+8], %rd35;
	ld.shared.s32 	%rd36, [%rd6+68];
	st.local.u64 	[%rd20+16], %rd36;
	ld.shared.s32 	%rd37, [%rd6+-72];
	st.local.u64 	[%rd20+24], %rd37;
	ld.shared.s32 	%rd38, [%rd6];
	st.local.u64 	[%rd20+32], %rd38;
	ld.shared.s32 	%rd39, [%rd6+72];
	st.local.u64 	[%rd20+40], %rd39;
	ld.shared.s32 	%rd40, [%rd6+-68];
	st.local.u64 	[%rd20+48], %rd40;
	ld.shared.s32 	%rd41, [%rd6+4];
	st.local.u64 	[%rd20+56], %rd41;
	ld.shared.s32 	%rd42, [%rd6+76];
	st.local.u64 	[%rd20+64], %rd42;
	mov.u32 	%r58, 0;

BB0_29:
	mov.u32 	%r6, %r58;
	shl.b32 	%r46, %r6, 1;
	mul.wide.s32 	%rd43, %r46, 4;
	add.s64 	%rd50, %rd10, %rd43;
	add.s32 	%r58, %r6, 1;
	setp.gt.s32	%p27, %r58, 8;
	@%p27 bra 	BB0_34;

	mul.wide.s32 	%rd44, %r6, 8;
	add.s64 	%rd12, %rd20, %rd44;
	mov.u32 	%r57, %r58;

BB0_31:
	ld.local.u64 	%rd15, [%rd50];
	ld.local.u64 	%rd16, [%rd12];
	setp.le.s64	%p28, %rd16, %rd15;
	@%p28 bra 	BB0_33;

	st.local.u64 	[%rd12], %rd15;
	cvt.s64.s32 	%rd45, %rd16;
	st.local.u64 	[%rd50], %rd45;

BB0_33:
	add.s32 	%r57, %r57, 1;
	add.s64 	%rd50, %rd50, 8;
	setp.lt.s32	%p29, %r57, 9;
	@%p29 bra 	BB0_31;

BB0_34:
	setp.lt.s32	%p30, %r58, 5;
	@%p30 bra 	BB0_29;

	ld.local.u64 	%rd46, [%rd20+32];
	cvta.to.global.u64 	%rd47, %rd19;
	mul.wide.s32 	%rd48, %r24, 4;
	add.s64 	%rd49, %rd47, %rd48;
	st.global.u32 	[%rd49], %rd46;
	ret;
}




// ===== COMPILED SASS (sm_100) =====

	.target	sm_100

	.elftype	@"ET_EXEC"


//--------------------- .note.nv.tkinfo           --------------------------
	.section	.note.nv.tkinfo,"",@"SHT_NOTE"
	.sectionflags	@"SHF_NOTE_NV_TKINFO"
	.tkinfo
        /*0018*/ 	.word	0x00000002
        /*0030*/ 	.string	""
        /*0030*/ 	.string	"ptxas"
        /*0030*/ 	.string	"Cuda compilation tools, release 13.0, V13.0.88"
        /*0030*/ 	.string	"Build cuda_13.0.r13.0/compiler.36424714_0"
        /*0030*/ 	.string	"-arch sm_100 "



//--------------------- .note.nv.cuinfo           --------------------------
	.section	.note.nv.cuinfo,"",@"SHT_NOTE"
	.sectionflags	@"SHF_NOTE_NV_CUINFO"
        /*0018*/ 	.short	0x0002
        /*001a*/ 	.short	0x0014
        /*001c*/ 	.short	0x0082
	.zero		2


//--------------------- .nv.info                  --------------------------
	.section	.nv.info,"",@"SHT_CUDA_INFO"
	.align	4


	//----- nvinfo : EIATTR_REGCOUNT
	.align		4
        /*0000*/ 	.byte	0x04, 0x2f
        /*0002*/ 	.short	(.L_1 - .L_0)
	.align		4
.L_0:
        /*0004*/ 	.word	index@(filter)
        /*0008*/ 	.word	0x00000018


	//----- nvinfo : EIATTR_FRAME_SIZE
	.align		4
.L_1:
        /*000c*/ 	.byte	0x04, 0x11
        /*000e*/ 	.short	(.L_3 - .L_2)
	.align		4
.L_2:
        /*0010*/ 	.word	index@(filter)
        /*0014*/ 	.word	0x00000048


	//----- nvinfo : EIATTR_MIN_STACK_SIZE
	.align		4
.L_3:
        /*0018*/ 	.byte	0x04, 0x12
        /*001a*/ 	.short	(.L_5 - .L_4)
	.align		4
.L_4:
        /*001c*/ 	.word	index@(filter)
        /*0020*/ 	.word	0x00000048
.L_5:


//--------------------- .nv.compat                --------------------------
	.section	.nv.compat,"",@"SHT_CUDA_COMPAT_INFO"
	.align	4
        /*0000*/ 	.byte	0x02, 0x09, 0x00, 0x00, 0x02, 0x02, 0x01, 0x00, 0x02, 0x05, 0x05, 0x00, 0x03, 0x07, 0x01, 0x01
        /*0010*/ 	.byte	0x02, 0x03, 0x00, 0x00, 0x02, 0x06, 0x01, 0x00, 0x04, 0x0b, 0x08, 0x00, 0x09, 0x00, 0x00, 0x00
        /*0020*/ 	.byte	0x00, 0x00, 0x00, 0x00


//--------------------- .nv.info.filter           --------------------------
	.section	.nv.info.filter,"",@"SHT_CUDA_INFO"
	.sectionflags	@""
	.align	4


	//----- nvinfo : EIATTR_CUDA_API_VERSION
	.align		4
        /*0000*/ 	.byte	0x04, 0x37
        /*0002*/ 	.short	(.L_7 - .L_6)
.L_6:
        /*0004*/ 	.word	0x00000082


	//----- nvinfo : EIATTR_KPARAM_INFO
	.align		4
.L_7:
        /*0008*/ 	.byte	0x04, 0x17
        /*000a*/ 	.short	(.L_9 - .L_8)
.L_8:
        /*000c*/ 	.word	0x00000000
        /*0010*/ 	.short	0x0003
        /*0012*/ 	.short	0x0014
        /*0014*/ 	.byte	0x00, 0xf0, 0x11, 0x00


	//----- nvinfo : EIATTR_KPARAM_INFO
	.align		4
.L_9:
        /*0018*/ 	.byte	0x04, 0x17
        /*001a*/ 	.short	(.L_11 - .L_10)
.L_10:
        /*001c*/ 	.word	0x00000000
        /*0020*/ 	.short	0x0002
        /*0022*/ 	.short	0x0010
        /*0024*/ 	.byte	0x00, 0xf0, 0x11, 0x00


	//----- nvinfo : EIATTR_KPARAM_INFO
	.align		4
.L_11:
        /*0028*/ 	.byte	0x04, 0x17
        /*002a*/ 	.short	(.L_13 - .L_12)
.L_12:
        /*002c*/ 	.word	0x00000000
        /*0030*/ 	.short	0x0001
        /*0032*/ 	.short	0x0008
        /*0034*/ 	.byte	0x00, 0xf0, 0x21, 0x00


	//----- nvinfo : EIATTR_KPARAM_INFO
	.align		4
.L_13:
        /*0038*/ 	.byte	0x04, 0x17
        /*003a*/ 	.short	(.L_15 - .L_14)
.L_14:
        /*003c*/ 	.word	0x00000000
        /*0040*/ 	.short	0x0000
        /*0042*/ 	.short	0x0000
        /*0044*/ 	.byte	0x00, 0xf0, 0x21, 0x00


	//----- nvinfo : EIATTR_SPARSE_MMA_MASK
	.align		4
.L_15:
        /*0048*/ 	.byte	0x03, 0x50
        /*004a*/ 	.short	0x0000


	//----- nvinfo : EIATTR_MAXREG_COUNT
	.align		4
        /*004c*/ 	.byte	0x03, 0x1b
        /*004e*/ 	.short	0x00ff


	//----- nvinfo : EIATTR_NUM_BARRIERS
	.align		4
        /*0050*/ 	.byte	0x02, 0x4c
        /*0052*/ 	.byte	0x01
	.zero		1


	//----- nvinfo : EIATTR_MERCURY_ISA_VERSION
	.align		4
        /*0054*/ 	.byte	0x03, 0x5f
        /*0056*/ 	.short	0x0101


	//----- nvinfo : EIATTR_VRC_CTA_INIT_COUNT
	.align		4
        /*0058*/ 	.byte	0x02, 0x4a
	.zero		1
	.zero		1


	//----- nvinfo : EIATTR_EXIT_INSTR_OFFSETS
	.align		4
        /*005c*/ 	.byte	0x04, 0x1c
        /*005e*/ 	.short	(.L_17 - .L_16)


	//   ....[0]....
.L_16:
        /*0060*/ 	.word	0x00000e00


	//----- nvinfo : EIATTR_CRS_STACK_SIZE
	.align		4
.L_17:
        /*0064*/ 	.byte	0x04, 0x1e
        /*0066*/ 	.short	(.L_19 - .L_18)
.L_18:
        /*0068*/ 	.word	0x00000000


	//----- nvinfo : EIATTR_CBANK_PARAM_SIZE
	.align		4
.L_19:
        /*006c*/ 	.byte	0x03, 0x19
        /*006e*/ 	.short	0x0018


	//----- nvinfo : EIATTR_PARAM_CBANK
	.align		4
        /*0070*/ 	.byte	0x04, 0x0a
        /*0072*/ 	.short	(.L_21 - .L_20)
	.align		4
.L_20:
        /*0074*/ 	.word	index@(.nv.constant0.filter)
        /*0078*/ 	.short	0x0380
        /*007a*/ 	.short	0x0018


	//----- nvinfo : EIATTR_SW_WAR
	.align		4
.L_21:
        /*007c*/ 	.byte	0x04, 0x36
        /*007e*/ 	.short	(.L_23 - .L_22)
.L_22:
        /*0080*/ 	.word	0x00000008
.L_23:


//--------------------- .nv.callgraph             --------------------------
	.section	.nv.callgraph,"",@"SHT_CUDA_CALLGRAPH"
	.align	4
	.sectionentsize	8
	.align		4
        /*0000*/ 	.word	0x00000000
	.align		4
        /*0004*/ 	.word	0xffffffff
	.align		4
        /*0008*/ 	.word	0x00000000
	.align		4
        /*000c*/ 	.word	0xfffffffe
	.align		4
        /*0010*/ 	.word	0x00000000
	.align		4
        /*0014*/ 	.word	0xfffffffd
	.align		4
        /*0018*/ 	.word	0x00000000
	.align		4
        /*001c*/ 	.word	0xfffffffc


//--------------------- .text.filter              --------------------------
	.section	.text.filter,"ax",@progbits
	.align	128
        .global         filter
        .type           filter,@function
        .size           filter,(.L_x_22 - filter)
        .other          filter,@"STO_CUDA_ENTRY STV_DEFAULT"
filter:
.text.filter:
[----:B------:R-:W0:Y:S01]  /*0000*/  LDC R1, c[0x0][0x37c] ;  /* 0x0000df00ff017b82 */ /* 0x000e220000000800 */
[----:B------:R-:W1:Y:S01]  /*0010*/  S2R R5, SR_TID.X ;  /* 0x0000000000057919 */ /* 0x000e620000002100 */
[----:B------:R-:W2:Y:S01]  /*0020*/  LDCU UR4, c[0x0][0x360] ;  /* 0x00006c00ff0477ac */ /* 0x000ea20008000800 */
[----:B------:R-:W-:Y:S01]  /*0030*/  MOV R4, 0x400 ;  /* 0x0000040000047802 */ /* 0x000fe20000000f00 */
[----:B------:R-:W-:Y:S01]  /*0040*/  BSSY.RECONVERGENT B0, `(.L_x_0) ;  /* 0x0000013000007945 */ /* 0x000fe20003800200 */
[----:B------:R-:W3:Y:S01]  /*0050*/  S2R R3, SR_CgaCtaId ;  /* 0x0000000000037919 */ /* 0x000ee20000008800 */
[----:B------:R-:W4:Y:S01]  /*0060*/  LDCU UR5, c[0x0][0x364] ;  /* 0x00006c80ff0577ac */ /* 0x000f220008000800 */
[----:B0-----:R-:W-:Y:S01]  /*0070*/  VIADD R1, R1, 0xffffffb8 ;  /* 0xffffffb801017836 */ /* 0x001fe20000000000 */
[----:B------:R-:W2:Y:S01]  /*0080*/  S2R R8, SR_CTAID.X ;  /* 0x0000000000087919 */ /* 0x000ea20000002500 */
[----:B------:R-:W0:Y:S01]  /*0090*/  LDCU.64 UR6, c[0x0][0x358] ;  /* 0x00006b00ff0677ac */ /* 0x000e220008000a00 */
[----:B------:R-:W4:Y:S01]  /*00a0*/  S2R R11, SR_CTAID.Y ;  /* 0x00000000000b7919 */ /* 0x000f220000002600 */
[----:B------:R-:W4:Y:S01]  /*00b0*/  S2R R12, SR_TID.Y ;  /* 0x00000000000c7919 */ /* 0x000f220000002200 */
[----:B-1----:R-:W-:-:S02]  /*00c0*/  ISETP.NE.AND P0, PT, R5, RZ, PT ;  /* 0x000000ff0500720c */ /* 0x002fc40003f05270 */
[----:B---3--:R-:W-:Y:S01]  /*00d0*/  LEA R4, R3, R4, 0x18 ;  /* 0x0000000403047211 */ /* 0x008fe200078ec0ff */
[----:B--2---:R-:W-:Y:S02]  /*00e0*/  IMAD R8, R8, UR4, R5 ;  /* 0x0000000408087c24 */ /* 0x004fe4000f8e0205 */
[----:B----4-:R-:W-:Y:S02]  /*00f0*/  IMAD R11, R11, UR5, R12 ;  /* 0x000000050b0b7c24 */ /* 0x010fe4000f8e020c */
[----:B------:R-:W-:-:S06]  /*0100*/  IMAD R10, R12, 0x4, R4 ;  /* 0x000000040c0a7824 */ /* 0x000fcc00078e0204 */
[----:B0-----:R-:W-:Y:S05]  /*0110*/  @!P0 BRA `(.L_x_1) ;  /* 0x0000000000108947 */ /* 0x001fea0003800000 */
[----:B------:R-:W-:-:S13]  /*0120*/  ISETP.NE.AND P1, PT, R5, 0xf, PT ;  /* 0x0000000f0500780c */ /* 0x000fda0003f25270 */
[----:B------:R-:W-:Y:S05]  /*0130*/  @P1 BRA `(.L_x_2) ;  /* 0x00000000000c1947 */ /* 0x000fea0003800000 */
[----:B------:R1:W-:Y:S01]  /*0140*/  STS [R10+0x4cc], RZ ;  /* 0x0004ccff0a007388 */ /* 0x0003e20000000800 */
[----:B------:R-:W-:Y:S05]  /*0150*/  BRA `(.L_x_2) ;  /* 0x0000000000047947 */ /* 0x000fea0003800000 */
.L_x_1:
[----:B------:R0:W-:Y:S02]  /*0160*/  STS [R10+0x4], RZ ;  /* 0x000004ff0a007388 */ /* 0x0001e40000000800 */
.L_x_2:
[----:B------:R-:W-:Y:S05]  /*0170*/  BSYNC.RECONVERGENT B0 ;  /* 0x0000000000007941 */ /* 0x000fea0003800200 */
.L_x_0:
[----:B------:R-:W-:Y:S01]  /*0180*/  ISETP.NE.AND P1, PT, R12, RZ, PT ;  /* 0x000000ff0c00720c */ /* 0x000fe20003f25270 */
[----:B------:R-:W-:Y:S01]  /*0190*/  BSSY.RECONVERGENT B0, `(.L_x_3) ;  /* 0x0000015000007945 */ /* 0x000fe20003800200 */
[C---:B------:R-:W-:Y:S02]  /*01a0*/  VIADD R13, R5.reuse, 0x1 ;  /* 0x00000001050d7836 */ /* 0x040fe40000000000 */
[----:B------:R-:W-:-:S09]  /*01b0*/  IMAD R9, R5, 0x48, R4 ;  /* 0x0000004805097824 */ /* 0x000fd200078e0204 */
[----:B------:R-:W-:Y:S05]  /*01c0*/  @!P1 BRA `(.L_x_4) ;  /* 0x0000000000289947 */ /* 0x000fea0003800000 */
[----:B------:R-:W-:-:S13]  /*01d0*/  ISETP.NE.AND P1, PT, R12, 0xf, PT ;  /* 0x0000000f0c00780c */ /* 0x000fda0003f25270 */
[----:B------:R-:W-:Y:S05]  /*01e0*/  @P1 BRA `(.L_x_5) ;  /* 0x00000000003c1947 */ /* 0x000fea0003800000 */
[----:B------:R2:W-:Y:S01]  /*01f0*/  STS [R9+0x8c], RZ ;  /* 0x00008cff09007388 */ /* 0x0005e20000000800 */
[----:B------:R-:W-:Y:S05]  /*0200*/  @!P0 BRA `(.L_x_6) ;  /* 0x0000000000108947 */ /* 0x000fea0003800000 */
[----:B------:R-:W-:-:S13]  /*0210*/  ISETP.NE.AND P0, PT, R5, 0xf, PT ;  /* 0x0000000f0500780c */ /* 0x000fda0003f05270 */
[----:B------:R-:W-:Y:S05]  /*0220*/  @P0 BRA `(.L_x_5) ;  /* 0x00000000002c0947 */ /* 0x000fea0003800000 */
[----:B------:R3:W-:Y:S01]  /*0230*/  STS [R4+0x50c], RZ ;  /* 0x00050cff04007388 */ /* 0x0007e20000000800 */
[----:B------:R-:W-:Y:S05]  /*0240*/  BRA `(.L_x_5) ;  /* 0x0000000000247947 */ /* 0x000fea0003800000 */
.L_x_6:
[----:B------:R3:W-:Y:S01]  /*0250*/  STS [R4+0x44], RZ ;  /* 0x000044ff04007388 */ /* 0x0007e20000000800 */
[----:B------:R-:W-:Y:S05]  /*0260*/  BRA `(.L_x_5) ;  /* 0x00000000001c7947 */ /* 0x000fea0003800000 */
.L_x_4:
[----:B------:R2:W-:Y:S01]  /*0270*/  STS [R9+0x48], RZ ;  /* 0x000048ff09007388 */ /* 0x0005e20000000800 */
[----:B------:R-:W-:Y:S05]  /*0280*/  @!P0 BRA `(.L_x_7) ;  /* 0x0000000000108947 */ /* 0x000fea0003800000 */
[----:B------:R-:W-:-:S13]  /*0290*/  ISETP.NE.AND P0, PT, R5, 0xf, PT ;  /* 0x0000000f0500780c */ /* 0x000fda0003f05270 */
[----:B------:R-:W-:Y:S05]  /*02a0*/  @P0 BRA `(.L_x_5) ;  /* 0x00000000000c0947 */ /* 0x000fea0003800000 */
[----:B------:R4:W-:Y:S01]  /*02b0*/  STS [R4+0x4c8], RZ ;  /* 0x0004c8ff04007388 */ /* 0x0009e20000000800 */
[----:B------:R-:W-:Y:S05]  /*02c0*/  BRA `(.L_x_5) ;  /* 0x0000000000047947 */ /* 0x000fea0003800000 */
.L_x_7:
[----:B------:R3:W-:Y:S02]  /*02d0*/  STS [R4], RZ ;  /* 0x000000ff04007388 */ /* 0x0007e40000000800 */
.L_x_5:
[----:B------:R-:W-:Y:S05]  /*02e0*/  BSYNC.RECONVERGENT B0 ;  /* 0x0000000000007941 */ /* 0x000fea0003800200 */
.L_x_3:
[----:B------:R-:W5:Y:S01]  /*02f0*/  LDC.64 R2, c[0x0][0x380] ;  /* 0x0000e000ff027b82 */ /* 0x000f620000000a00 */
[----:B------:R-:W0:Y:S02]  /*0300*/  LDCU UR8, c[0x0][0x390] ;  /* 0x00007200ff0877ac */ /* 0x000e240008000800 */
[----:B0-----:R-:W-:-:S04]  /*0310*/  IMAD R21, R11, UR8, R8 ;  /* 0x000000080b157c24 */ /* 0x001fc8000f8e0208 */
[----:B-----5:R-:W-:-:S05]  /*0320*/  IMAD.WIDE R6, R21, 0x4, R2 ;  /* 0x0000000415067825 */ /* 0x020fca00078e0202 */
[----:B------:R-:W5:Y:S01]  /*0330*/  LDG.E R15, desc[UR6][R6.64] ;  /* 0x00000006060f7981 */ /* 0x000f62000c1e1900 */
[----:B------:R-:W-:Y:S01]  /*0340*/  IMAD R13, R13, 0x48, R4 ;  /* 0x000000480d0d7824 */ /* 0x000fe200078e0204 */
[----:B------:R-:W-:Y:S01]  /*0350*/  ISETP.GT.AND P0, PT, R8, RZ, PT ;  /* 0x000000ff0800720c */ /* 0x000fe20003f04270 */
[----:B------:R-:W-:Y:S01]  /*0360*/  VIADD R0, R12, 0x1 ;  /* 0x000000010c007836 */ /* 0x000fe20000000000 */
[----:B------:R-:W-:Y:S01]  /*0370*/  UIADD3 UR5, UPT, UPT, UR8, -0x1, URZ ;  /* 0xffffffff08057890 */ /* 0x000fe2000fffe0ff */
[----:B------:R-:W-:Y:S01]  /*0380*/  BSSY.RECONVERGENT B0, `(.L_x_8) ;  /* 0x000000d000007945 */ /* 0x000fe20003800200 */
[----:B------:R-:W-:Y:S01]  /*0390*/  ISETP.EQ.AND P0, PT, R5, RZ, P0 ;  /* 0x000000ff0500720c */ /* 0x000fe20000702270 */
[----:B------:R-:W-:-:S05]  /*03a0*/  IMAD R0, R0, 0x4, R13 ;  /* 0x0000000400007824 */ /* 0x000fca00078e020d */
[----:B-----5:R0:W-:Y:S07]  /*03b0*/  STS [R0], R15 ;  /* 0x0000000f00007388 */ /* 0x0201ee0000000800 */
[----:B------:R-:W-:Y:S05]  /*03c0*/  @P0 BRA `(.L_x_9) ;  /* 0x0000000000180947 */ /* 0x000fea0003800000 */
[----:B------:R-:W-:-:S04]  /*03d0*/  ISETP.GE.AND P1, PT, R8, UR5, PT ;  /* 0x0000000508007c0c */ /* 0x000fc8000bf26270 */
[----:B------:R-:W-:-:S13]  /*03e0*/  ISETP.EQ.AND P1, PT, R5, 0xf, !P1 ;  /* 0x0000000f0500780c */ /* 0x000fda0004f22270 */
[----:B------:R-:W-:Y:S05]  /*03f0*/  @!P1 BRA `(.L_x_10) ;  /* 0x0000000000149947 */ /* 0x000fea0003800000 */
[----:B------:R-:W5:Y:S04]  /*0400*/  LDG.E R7, desc[UR6][R6.64+0x4] ;  /* 0x0000040606077981 */ /* 0x000f68000c1e1900 */
[----:B-----5:R0:W-:Y:S01]  /*0410*/  STS [R10+0x4cc], R7 ;  /* 0x0004cc070a007388 */ /* 0x0201e20000000800 */
[----:B------:R-:W-:Y:S05]  /*0420*/  BRA `(.L_x_10) ;  /* 0x0000000000087947 */ /* 0x000fea0003800000 */
.L_x_9:
[----:B------:R-:W5:Y:S04]  /*0430*/  LDG.E R7, desc[UR6][R6.64+-0x4] ;  /* 0xfffffc0606077981 */ /* 0x000f68000c1e1900 */
[----:B-----5:R0:W-:Y:S02]  /*0440*/  STS [R10+0x4], R7 ;  /* 0x000004070a007388 */ /* 0x0201e40000000800 */
.L_x_10:
[----:B------:R-:W-:Y:S05]  /*0450*/  BSYNC.RECONVERGENT B0 ;  /* 0x0000000000007941 */ /* 0x000fea0003800200 */
.L_x_8:
[C---:B------:R-:W-:Y:S01]  /*0460*/  ISETP.GT.AND P1, PT, R11.reuse, RZ, PT ;  /* 0x000000ff0b00720c */ /* 0x040fe20003f24270 */
[----:B0-----:R-:W-:Y:S01]  /*0470*/  VIADD R7, R11, 0xffffffff ;  /* 0xffffffff0b077836 */ /* 0x001fe20000000000 */
[----:B------:R-:W-:Y:S01]  /*0480*/  ISETP.EQ.AND P2, PT, R12, RZ, PT ;  /* 0x000000ff0c00720c */ /* 0x000fe20003f42270 */
[----:B------:R-:W-:Y:S02]  /*0490*/  BSSY.RECONVERGENT B0, `(.L_x_11) ;  /* 0x0000023000007945 */ /* 0x000fe40003800200 */
[----:B------:R-:W-:-:S04]  /*04a0*/  IMAD R7, R7, UR8, R8 ;  /* 0x0000000807077c24 */ /* 0x000fc8000f8e0208 */
[----:B------:R-:W-:-:S06]  /*04b0*/  IMAD.WIDE R6, R7, 0x4, R2 ;  /* 0x0000000407067825 */ /* 0x000fcc00078e0202 */
[----:B------:R-:W-:Y:S05]  /*04c0*/  @P1 BRA P2, `(.L_x_12) ;  /* 0x0000000000501947 */ /* 0x000fea0001000000 */
[----:B------:R-:W0:Y:S02]  /*04d0*/  LDCU UR4, c[0x0][0x394] ;  /* 0x00007280ff0477ac */ /* 0x000e240008000800 */
[----:B0-----:R-:W-:-:S06]  /*04e0*/  UIADD3 UR4, UPT, UPT, UR4, -0x1, URZ ;  /* 0xffffffff04047890 */ /* 0x001fcc000fffe0ff */
[----:B------:R-:W-:-:S04]  /*04f0*/  ISETP.GE.AND P1, PT, R11, UR4, PT ;  /* 0x000000040b007c0c */ /* 0x000fc8000bf26270 */
[----:B------:R-:W-:-:S13]  /*0500*/  ISETP.EQ.AND P1, PT, R12, 0xf, !P1 ;  /* 0x0000000f0c00780c */ /* 0x000fda0004f22270 */
[----:B------:R-:W-:Y:S05]  /*0510*/  @!P1 BRA `(.L_x_13) ;  /* 0x0000000000689947 */ /* 0x000fea0003800000 */
[----:B------:R-:W-:-:S04]  /*0520*/  VIADD R11, R11, 0x1 ;  /* 0x000000010b0b7836 */ /* 0x000fc80000000000 */
[----:B------:R-:W-:-:S04]  /*0530*/  IMAD R11, R11, UR8, R8 ;  /* 0x000000080b0b7c24 */ /* 0x000fc8000f8e0208 */
[----:B------:R-:W-:-:S05]  /*0540*/  IMAD.WIDE R2, R11, 0x4, R2 ;  /* 0x000000040b027825 */ /* 0x000fca00078e0202 */
[----:B-1----:R-:W5:Y:S04]  /*0550*/  LDG.E R10, desc[UR6][R2.64] ;  /* 0x00000006020a7981 */ /* 0x002f68000c1e1900 */
[----:B-----5:R0:W-:Y:S01]  /*0560*/  STS [R9+0x8c], R10 ;  /* 0x00008c0a09007388 */ /* 0x0201e20000000800 */
[----:B------:R-:W-:Y:S05]  /*0570*/  @P0 BRA `(.L_x_14) ;  /* 0x0000000000180947 */ /* 0x000fea0003800000 */
[----:B------:R-:W-:-:S04]  /*0580*/  ISETP.GE.AND P0, PT, R8, UR5, PT ;  /* 0x0000000508007c0c */ /* 0x000fc8000bf06270 */
[----:B------:R-:W-:-:S13]  /*0590*/  ISETP.EQ.AND P0, PT, R5, 0xf, !P0 ;  /* 0x0000000f0500780c */ /* 0x000fda0004702270 */
[----:B------:R-:W-:Y:S05]  /*05a0*/  @!P0 BRA `(.L_x_13) ;  /* 0x0000000000448947 */ /* 0x000fea0003800000 */
[----:B------:R-:W5:Y:S04]  /*05b0*/  LDG.E R3, desc[UR6][R2.64+0x4] ;  /* 0x0000040602037981 */ /* 0x000f68000c1e1900 */
[----:B-----5:R1:W-:Y:S01]  /*05c0*/  STS [R4+0x50c], R3 ;  /* 0x00050c0304007388 */ /* 0x0203e20000000800 */
[----:B------:R-:W-:Y:S05]  /*05d0*/  BRA `(.L_x_13) ;  /* 0x0000000000387947 */ /* 0x000fea0003800000 */
.L_x_14:
[----:B------:R-:W5:Y:S04]  /*05e0*/  LDG.E R7, desc[UR6][R6.64+-0x4] ;  /* 0xfffffc0606077981 */ /* 0x000f68000c1e1900 */
[----:B-----5:R1:W-:Y:S01]  /*05f0*/  STS [R4+0x44], R7 ;  /* 0x0000440704007388 */ /* 0x0203e20000000800 */
[----:B------:R-:W-:Y:S05]  /*0600*/  BRA `(.L_x_13) ;  /* 0x00000000002c7947 */ /* 0x000fea0003800000 */
.L_x_12:
[----:B------:R-:W5:Y:S04]  /*0610*/  LDG.E R2, desc[UR6][R6.64] ;  /* 0x0000000606027981 */ /* 0x000f68000c1e1900 */
        /* <DEDUP_REMOVED lines=8> */
.L_x_15:
[----:B------:R-:W5:Y:S04]  /*06a0*/  LDG.E R7, desc[UR6][R6.64+-0x4] ;  /* 0xfffffc0606077981 */ /* 0x000f68000c1e1900 */
[----:B-----5:R0:W-:Y:S02]  /*06b0*/  STS [R4], R7 ;  /* 0x0000000704007388 */ /* 0x0201e40000000800 */
.L_x_13:
[----:B------:R-:W-:Y:S05]  /*06c0*/  BSYNC.RECONVERGENT B0 ;  /* 0x0000000000007941 */ /* 0x000fea0003800200 */
.L_x_11:
[----:B------:R-:W-:Y:S06]  /*06d0*/  BAR.SYNC.DEFER_BLOCKING 0x0 ;  /* 0x0000000000007b1d */ /* 0x000fec0000010000 */
[----:B01-34-:R-:W0:Y:S04]  /*06e0*/  LDS R4, [R0+-0x4] ;  /* 0xfffffc0000047984 */ /* 0x01be280000000800 */
[----:B------:R-:W1:Y:S04]  /*06f0*/  LDS R6, [R0+0x44] ;  /* 0x0000440000067984 */ /* 0x000e680000000800 */
[----:B------:R-:W2:Y:S04]  /*0700*/  LDS R8, [R0+-0x48] ;  /* 0xffffb80000087984 */ /* 0x000ea80000000800 */
[----:B------:R-:W3:Y:S04]  /*0710*/  LDS R10, [R0] ;  /* 0x00000000000a7984 */ /* 0x000ee80000000800 */
[----:B------:R-:W4:Y:S04]  /*0720*/  LDS R12, [R0+0x48] ;  /* 0x00004800000c7984 */ /* 0x000f280000000800 */
[----:B------:R-:W5:Y:S04]  /*0730*/  LDS R14, [R0+-0x44] ;  /* 0xffffbc00000e7984 */ /* 0x000f680000000800 */
[----:B------:R-:W5:Y:S04]  /*0740*/  LDS R16, [R0+0x4] ;  /* 0x0000040000107984 */ /* 0x000f680000000800 */
[----:B------:R-:W5:Y:S04]  /*0750*/  LDS R18, [R0+0x4c] ;  /* 0x00004c0000127984 */ /* 0x000f680000000800 */
[----:B------:R0:W5:Y:S02]  /*0760*/  LDS R2, [R0+-0x4c] ;  /* 0xffffb40000027984 */ /* 0x0001640000000800 */
[----:B0-----:R-:W-:Y:S01]  /*0770*/  SHF.R.S32.HI R5, RZ, 0x1f, R4 ;  /* 0x0000001fff057819 */ /* 0x001fe20000011404 */
[----:B------:R-:W-:Y:S01]  /*0780*/  VIADD R0, R1, 0x8 ;  /* 0x0000000801007836 */ /* 0x000fe20000000000 */
[----:B-1----:R-:W-:-:S03]  /*0790*/  SHF.R.S32.HI R7, RZ, 0x1f, R6 ;  /* 0x0000001fff077819 */ /* 0x002fc60000011406 */
[----:B------:R-:W-:Y:S01]  /*07a0*/  STL.64 [R1+0x8], R4 ;  /* 0x0000080401007387 */ /* 0x000fe20000100a00 */
[----:B--2---:R-:W-:-:S03]  /*07b0*/  SHF.R.S32.HI R9, RZ, 0x1f, R8 ;  /* 0x0000001fff097819 */ /* 0x004fc60000011408 */
[----:B------:R-:W-:Y:S01]  /*07c0*/  STL.64 [R1+0x10], R6 ;  /* 0x0000100601007387 */ /* 0x000fe20000100a00 */
[----:B---3--:R-:W-:-:S03]  /*07d0*/  SHF.R.S32.HI R11, RZ, 0x1f, R10 ;  /* 0x0000001fff0b7819 */ /* 0x008fc6000001140a */
[----:B------:R-:W-:Y:S01]  /*07e0*/  STL.64 [R1+0x18], R8 ;  /* 0x0000180801007387 */ /* 0x000fe20000100a00 */
[----:B----4-:R-:W-:-:S03]  /*07f0*/  SHF.R.S32.HI R13, RZ, 0x1f, R12 ;  /* 0x0000001fff0d7819 */ /* 0x010fc6000001140c */
[----:B------:R-:W-:Y:S01]  /*0800*/  STL.64 [R1+0x20], R10 ;  /* 0x0000200a01007387 */ /* 0x000fe20000100a00 */
[----:B-----5:R-:W-:-:S03]  /*0810*/  SHF.R.S32.HI R15, RZ, 0x1f, R14 ;  /* 0x0000001fff0f7819 */ /* 0x020fc6000001140e */
[----:B------:R-:W-:Y:S01]  /*0820*/  STL.64 [R1+0x28], R12 ;  /* 0x0000280c01007387 */ /* 0x000fe20000100a00 */
[----:B------:R-:W-:-:S03]  /*0830*/  SHF.R.S32.HI R17, RZ, 0x1f, R16 ;  /* 0x0000001fff117819 */ /* 0x000fc60000011410 */
[----:B------:R-:W-:Y:S01]  /*0840*/  STL.64 [R1+0x30], R14 ;  /* 0x0000300e01007387 */ /* 0x000fe20000100a00 */
[----:B------:R-:W-:-:S03]  /*0850*/  SHF.R.S32.HI R19, RZ, 0x1f, R18 ;  /* 0x0000001fff137819 */ /* 0x000fc60000011412 */
[----:B------:R-:W-:Y:S01]  /*0860*/  STL.64 [R1+0x38], R16 ;  /* 0x0000381001007387 */ /* 0x000fe20000100a00 */
[----:B------:R-:W-:-:S03]  /*0870*/  SHF.R.S32.HI R3, RZ, 0x1f, R2 ;  /* 0x0000001fff037819 */ /* 0x000fc60000011402 */
[----:B------:R-:W-:Y:S04]  /*0880*/  STL.64 [R1+0x40], R18 ;  /* 0x0000401201007387 */ /* 0x000fe80000100a00 */
[----:B------:R0:W-:Y:S02]  /*0890*/  STL.64 [R1], R2 ;  /* 0x0000000201007387 */ /* 0x0001e40000100a00 */
[----:B0-----:R-:W-:-:S07]  /*08a0*/  IMAD.MOV.U32 R2, RZ, RZ, RZ ;  /* 0x000000ffff027224 */ /* 0x001fce00078e00ff */
.L_x_20:
[C---:B0-----:R-:W-:Y:S02]  /*08b0*/  VIADD R4, R2.reuse, 0x1 ;  /* 0x0000000102047836 */ /* 0x041fe40000000000 */
[----:B------:R-:W-:Y:S02]  /*08c0*/  IMAD.SHL.U32 R3, R2, 0x2, RZ ;  /* 0x0000000202037824 */ /* 0x000fe400078e00ff */
[----:B------:R-:W-:Y:S01]  /*08d0*/  IMAD.MOV.U32 R6, RZ, RZ, R2 ;  /* 0x000000ffff067224 */ /* 0x000fe200078e0002 */
[C---:B------:R-:W-:Y:S01]  /*08e0*/  ISETP.GT.AND P0, PT, R4.reuse, 0x8, PT ;  /* 0x000000080400780c */ /* 0x040fe20003f04270 */
[----:B------:R-:W-:Y:S01]  /*08f0*/  IMAD R3, R3, 0x4, R0 ;  /* 0x0000000403037824 */ /* 0x000fe200078e0200 */
[----:B------:R-:W-:Y:S01]  /*0900*/  ISETP.GE.AND P1, PT, R4, 0x5, PT ;  /* 0x000000050400780c */ /* 0x000fe20003f26270 */
[----:B------:R-:W-:-:S10]  /*0910*/  IMAD.MOV.U32 R2, RZ, RZ, R4 ;  /* 0x000000ffff027224 */ /* 0x000fd400078e0004 */
[----:B------:R-:W-:Y:S05]  /*0920*/  @P0 BRA `(.L_x_16) ;  /* 0x0000000400200947 */ /* 0x000fea0003800000 */
[----:B------:R-:W-:Y:S01]  /*0930*/  IADD3 R4, PT, PT, -R2, 0x9, RZ ;  /* 0x0000000902047810 */ /* 0x000fe20007ffe1ff */
[----:B------:R-:W-:Y:S01]  /*0940*/  IMAD.MOV.U32 R5, RZ, RZ, R2 ;  /* 0x000000ffff057224 */ /* 0x000fe200078e0002 */
[----:B------:R-:W-:Y:S02]  /*0950*/  PLOP3.LUT P0, PT, PT, PT, PT, 0x80, 0x8 ;  /* 0x000000000008781c */ /* 0x000fe40003f0f070 */
[----:B------:R-:W-:Y:S01]  /*0960*/  ISETP.GT.AND P2, PT, R4, 0x3, PT ;  /* 0x000000030400780c */ /* 0x000fe20003f44270 */
[----:B------:R-:W-:-:S12]  /*0970*/  IMAD R4, R6, 0x8, R1 ;  /* 0x0000000806047824 */ /* 0x000fd800078e0201 */
[----:B------:R-:W-:Y:S05]  /*0980*/  @!P2 BRA `(.L_x_17) ;  /* 0x00000000008ca947 */ /* 0x000fea0003800000 */
[----:B------:R-:W-:-:S13]  /*0990*/  PLOP3.LUT P0, PT, PT, PT, PT, 0x8, 0x80 ;  /* 0x000000000080781c */ /* 0x000fda0003f0e170 */
.L_x_18:
[----:B------:R-:W2:Y:S04]  /*09a0*/  LDL.64 R10, [R3] ;  /* 0x00000000030a7983 */ /* 0x000ea80000100a00 */
[----:B------:R-:W2:Y:S02]  /*09b0*/  LDL.64 R6, [R4] ;  /* 0x0000000004067983 */ /* 0x000ea40000100a00 */
[----:B--2---:R-:W-:-:S04]  /*09c0*/  ISETP.GT.U32.AND P2, PT, R6, R10, PT ;  /* 0x0000000a0600720c */ /* 0x004fc80003f44070 */
[----:B------:R-:W-:-:S13]  /*09d0*/  ISETP.GT.AND.EX P2, PT, R7, R11, PT, P2 ;  /* 0x0000000b0700720c */ /* 0x000fda0003f44320 */
[----:B------:R-:W-:Y:S01]  /*09e0*/  @P2 SHF.R.S32.HI R7, RZ, 0x1f, R6 ;  /* 0x0000001fff072819 */ /* 0x000fe20000011406 */
[----:B------:R0:W-:Y:S04]  /*09f0*/  @P2 STL.64 [R4], R10 ;  /* 0x0000000a04002387 */ /* 0x0001e80000100a00 */
[----:B------:R1:W-:Y:S04]  /*0a00*/  @P2 STL.64 [R3], R6 ;  /* 0x0000000603002387 */ /* 0x0003e80000100a00 */
[----:B------:R-:W2:Y:S04]  /*0a10*/  LDL.64 R12, [R3+0x8] ;  /* 0x00000800030c7983 */ /* 0x000ea80000100a00 */
[----:B------:R-:W2:Y:S02]  /*0a20*/  LDL.64 R8, [R4] ;  /* 0x0000000004087983 */ /* 0x000ea40000100a00 */
[----:B--2---:R-:W-:-:S04]  /*0a30*/  ISETP.GT.U32.AND P2, PT, R8, R12, PT ;  /* 0x0000000c0800720c */ /* 0x004fc80003f44070 */
[----:B------:R-:W-:-:S13]  /*0a40*/  ISETP.GT.AND.EX P2, PT, R9, R13, PT, P2 ;  /* 0x0000000d0900720c */ /* 0x000fda0003f44320 */
[----:B------:R-:W-:Y:S01]  /*0a50*/  @P2 SHF.R.S32.HI R9, RZ, 0x1f, R8 ;  /* 0x0000001fff092819 */ /* 0x000fe20000011408 */
[----:B------:R2:W-:Y:S04]  /*0a60*/  @P2 STL.64 [R4], R12 ;  /* 0x0000000c04002387 */ /* 0x0005e80000100a00 */
[----:B------:R3:W-:Y:S04]  /*0a70*/  @P2 STL.64 [R3+0x8], R8 ;  /* 0x0000080803002387 */ /* 0x0007e80000100a00 */
[----:B------:R-:W4:Y:S04]  /*0a80*/  LDL.64 R14, [R3+0x10] ;  /* 0x00001000030e7983 */ /* 0x000f280000100a00 */
[----:B0-----:R-:W4:Y:S02]  /*0a90*/  LDL.64 R10, [R4] ;  /* 0x00000000040a7983 */ /* 0x001f240000100a00 */
[----:B----4-:R-:W-:-:S04]  /*0aa0*/  ISETP.GT.U32.AND P2, PT, R10, R14, PT ;  /* 0x0000000e0a00720c */ /* 0x010fc80003f44070 */
[----:B------:R-:W-:-:S13]  /*0ab0*/  ISETP.GT.AND.EX P2, PT, R11, R15, PT, P2 ;  /* 0x0000000f0b00720c */ /* 0x000fda0003f44320 */
[--C-:B-1----:R-:W-:Y:S01]  /*0ac0*/  @P2 SHF.R.S32.HI R7, RZ, 0x1f, R10.reuse ;  /* 0x0000001fff072819 */ /* 0x102fe2000001140a */
[----:B------:R-:W-:Y:S01]  /*0ad0*/  @P2 IMAD.MOV.U32 R6, RZ, RZ, R10 ;  /* 0x000000ffff062224 */ /* 0x000fe200078e000a */
[----:B------:R-:W-:Y:S04]  /*0ae0*/  @P2 STL.64 [R4], R14 ;  /* 0x0000000e04002387 */ /* 0x000fe80000100a00 */
[----:B------:R-:W-:Y:S04]  /*0af0*/  @P2 STL.64 [R3+0x10], R6 ;  /* 0x0000100603002387 */ /* 0x000fe80000100a00 */
[----:B------:R-:W4:Y:S04]  /*0b00*/  LDL.64 R10, [R3+0x18] ;  /* 0x00001800030a7983 */ /* 0x000f280000100a00 */
[----:B--2---:R-:W4:Y:S01]  /*0b10*/  LDL.64 R12, [R4] ;  /* 0x00000000040c7983 */ /* 0x004f220000100a00 */
[----:B------:R-:W-:Y:S01]  /*0b20*/  VIADD R5, R5, 0x4 ;  /* 0x0000000405057836 */ /* 0x000fe20000000000 */
[----:B----4-:R-:W-:-:S04]  /*0b30*/  ISETP.GT.U32.AND P2, PT, R12, R10, PT ;  /* 0x0000000a0c00720c */ /* 0x010fc80003f44070 */
[----:B------:R-:W-:-:S13]  /*0b40*/  ISETP.GT.AND.EX P2, PT, R13, R11, PT, P2 ;  /* 0x0000000b0d00720c */ /* 0x000fda0003f44320 */
[--C-:B---3--:R-:W-:Y:S01]  /*0b50*/  @P2 SHF.R.S32.HI R9, RZ, 0x1f, R12.reuse ;  /* 0x0000001fff092819 */ /* 0x108fe2000001140c */
[----:B------:R-:W-:Y:S01]  /*0b60*/  @P2 IMAD.MOV.U32 R8, RZ, RZ, R12 ;  /* 0x000000ffff082224 */ /* 0x000fe200078e000c */
[----:B------:R-:W-:Y:S04]  /*0b70*/  @P2 STL.64 [R4], R10 ;  /* 0x0000000a04002387 */ /* 0x000fe80000100a00 */
[----:B------:R0:W-:Y:S01]  /*0b80*/  @P2 STL.64 [R3+0x18], R8 ;  /* 0x0000180803002387 */ /* 0x0001e20000100a00 */
[----:B------:R-:W-:Y:S01]  /*0b90*/  ISETP.GE.AND P2, PT, R5, 0x6, PT ;  /* 0x000000060500780c */ /* 0x000fe20003f46270 */
[----:B0-----:R-:W-:-:S12]  /*0ba0*/  VIADD R3, R3, 0x20 ;  /* 0x0000002003037836 */ /* 0x001fd80000000000 */
[----:B------:R-:W-:Y:S05]  /*0bb0*/  @!P2 BRA `(.L_x_18) ;  /* 0xfffffffc0078a947 */ /* 0x000fea000383ffff */
.L_x_17:
[----:B------:R-:W-:-:S04]  /*0bc0*/  IADD3 R6, PT, PT, -R5, 0x9, RZ ;  /* 0x0000000905067810 */ /* 0x000fc80007ffe1ff */
[----:B------:R-:W-:-:S13]  /*0bd0*/  ISETP.GT.AND P2, PT, R6, 0x1, PT ;  /* 0x000000010600780c */ /* 0x000fda0003f44270 */
[----:B------:R-:W-:Y:S05]  /*0be0*/  @!P2 BRA `(.L_x_19) ;  /* 0x00000000004ca947 */ /* 0x000fea0003800000 */
[----:B------:R-:W2:Y:S04]  /*0bf0*/  LDL.64 R10, [R3] ;  /* 0x00000000030a7983 */ /* 0x000ea80000100a00 */
[----:B------:R-:W2:Y:S02]  /*0c00*/  LDL.64 R6, [R4] ;  /* 0x0000000004067983 */ /* 0x000ea40000100a00 */
[----:B--2---:R-:W-:-:S04]  /*0c10*/  ISETP.GT.U32.AND P0, PT, R6, R10, PT ;  /* 0x0000000a0600720c */ /* 0x004fc80003f04070 */
[----:B------:R-:W-:-:S13]  /*0c20*/  ISETP.GT.AND.EX P0, PT, R7, R11, PT, P0 ;  /* 0x0000000b0700720c */ /* 0x000fda0003f04300 */
[----:B------:R-:W-:Y:S01]  /*0c30*/  @P0 SHF.R.S32.HI R7, RZ, 0x1f, R6 ;  /* 0x0000001fff070819 */ /* 0x000fe20000011406 */
[----:B------:R0:W-:Y:S04]  /*0c40*/  @P0 STL.64 [R4], R10 ;  /* 0x0000000a04000387 */ /* 0x0001e80000100a00 */
[----:B------:R-:W-:Y:S04]  /*0c50*/  @P0 STL.64 [R3], R6 ;  /* 0x0000000603000387 */ /* 0x000fe80000100a00 */
[----:B------:R-:W2:Y:S04]  /*0c60*/  LDL.64 R12, [R3+0x8] ;  /* 0x00000800030c7983 */ /* 0x000ea80000100a00 */
[----:B------:R-:W2:Y:S01]  /*0c70*/  LDL.64 R8, [R4] ;  /* 0x0000000004087983 */ /* 0x000ea20000100a00 */
[----:B------:R-:W-:-:S02]  /*0c80*/  VIADD R5, R5, 0x1 ;  /* 0x0000000105057836 */ /* 0x000fc40000000000 */
[----:B0-----:R-:W-:Y:S02]  /*0c90*/  VIADD R10, R3, 0x8 ;  /* 0x00000008030a7836 */ /* 0x001fe40000000000 */
[----:B------:R-:W-:Y:S01]  /*0ca0*/  VIADD R5, R5, 0x1 ;  /* 0x0000000105057836 */ /* 0x000fe20000000000 */
[----:B--2---:R-:W-:-:S04]  /*0cb0*/  ISETP.GT.U32.AND P0, PT, R8, R12, PT ;  /* 0x0000000c0800720c */ /* 0x004fc80003f04070 */
[----:B------:R-:W-:-:S13]  /*0cc0*/  ISETP.GT.AND.EX P0, PT, R9, R13, PT, P0 ;  /* 0x0000000d0900720c */ /* 0x000fda0003f04300 */
[----:B------:R-:W-:Y:S01]  /*0cd0*/  @P0 SHF.R.S32.HI R9, RZ, 0x1f, R8 ;  /* 0x0000001fff090819 */ /* 0x000fe20000011408 */
[----:B------:R-:W-:Y:S04]  /*0ce0*/  @P0 STL.64 [R4], R12 ;  /* 0x0000000c04000387 */ /* 0x000fe80000100a00 */
[----:B------:R0:W-:Y:S01]  /*0cf0*/  @P0 STL.64 [R3+0x8], R8 ;  /* 0x0000080803000387 */ /* 0x0001e20000100a00 */
[----:B------:R-:W-:Y:S01]  /*0d00*/  PLOP3.LUT P0, PT, PT, PT, PT, 0x8, 0x80 ;  /* 0x000000000080781c */ /* 0x000fe20003f0e170 */
[----:B0-----:R-:W-:-:S12]  /*0d10*/  VIADD R3, R10, 0x8 ;  /* 0x000000080a037836 */ /* 0x001fd80000000000 */
.L_x_19:
[----:B------:R-:W-:-:S13]  /*0d20*/  ISETP.LT.OR P0, PT, R5, 0x9, P0 ;  /* 0x000000090500780c */ /* 0x000fda0000701670 */
[----:B------:R-:W-:Y:S05]  /*0d30*/  @!P0 BRA `(.L_x_16) ;  /* 0x00000000001c8947 */ /* 0x000fea0003800000 */
[----:B------:R-:W2:Y:S04]  /*0d40*/  LDL.64 R8, [R3] ;  /* 0x0000000003087983 */ /* 0x000ea80000100a00 */
[----:B------:R-:W2:Y:S02]  /*0d50*/  LDL.64 R6, [R4] ;  /* 0x0000000004067983 */ /* 0x000ea40000100a00 */
[----:B--2---:R-:W-:-:S04]  /*0d60*/  ISETP.GT.U32.AND P0, PT, R6, R8, PT ;  /* 0x000000080600720c */ /* 0x004fc80003f04070 */
[----:B------:R-:W-:-:S13]  /*0d70*/  ISETP.GT.AND.EX P0, PT, R7, R9, PT, P0 ;  /* 0x000000090700720c */ /* 0x000fda0003f04300 */
[----:B------:R-:W-:Y:S01]  /*0d80*/  @P0 SHF.R.S32.HI R7, RZ, 0x1f, R6 ;  /* 0x0000001fff070819 */ /* 0x000fe20000011406 */
[----:B------:R0:W-:Y:S04]  /*0d90*/  @P0 STL.64 [R4], R8 ;  /* 0x0000000804000387 */ /* 0x0001e80000100a00 */
[----:B------:R0:W-:Y:S02]  /*0da0*/  @P0 STL.64 [R3], R6 ;  /* 0x0000000603000387 */ /* 0x0001e40000100a00 */
.L_x_16:
[----:B------:R-:W-:Y:S05]  /*0db0*/  @!P1 BRA `(.L_x_20) ;  /* 0xfffffff800bc9947 */ /* 0x000fea000383ffff */
[----:B------:R-:W2:Y:S01]  /*0dc0*/  LDL R5, [R1+0x20] ;  /* 0x0000200001057983 */ /* 0x000ea20000100800 */
[----:B0-----:R-:W0:Y:S02]  /*0dd0*/  LDC.64 R2, c[0x0][0x388] ;  /* 0x0000e200ff027b82 */ /* 0x001e240000000a00 */
[----:B0-----:R-:W-:-:S05]  /*0de0*/  IMAD.WIDE R2, R21, 0x4, R2 ;  /* 0x0000000415027825 */ /* 0x001fca00078e0202 */
[----:B--2---:R-:W-:Y:S01]  /*0df0*/  STG.E desc[UR6][R2.64], R5 ;  /* 0x0000000502007986 */ /* 0x004fe2000c101906 */
[----:B------:R-:W-:Y:S05]  /*0e00*/  EXIT ;  /* 0x000000000000794d */ /* 0x000fea0003800000 */
.L_x_21:
[----:B------:R-:W-:-:S00]  /*0e10*/  BRA `(.L_x_21) ;  /* 0xfffffffc00fc7947 */ /* 0x000fc0000383ffff */
[----:B------:R-:W-:-:S00]  /*0e20*/  NOP ;  /* 0x0000000000007918 */ /* 0x000fc00000000000 */
        /* <DEDUP_REMOVED lines=13> */
.L_x_22:


//--------------------- .nv.shared.filter         --------------------------
	.section	.nv.shared.filter,"aw",@nobits
	.sectionflags	@""
	.align	4
.nv.shared.filter:
	.zero		2320


//--------------------- .nv.shared.reserved.0     --------------------------
	.section	.nv.shared.reserved.0,"aw",@nobits
	.weak		__nv_reservedSMEM_offset_0_alias
	.size		__nv_reservedSMEM_offset_0_alias, 0, 64
	.other		__nv_reservedSMEM_offset_0_alias,@"STO_CUDA_RESERVED_SHARED STV_DEFAULT"
__nv_reservedSMEM_offset_0_alias:
	.zero		0
	.zero		64


//--------------------- .nv.constant0.filter      --------------------------
	.section	.nv.constant0.filter,"a",@progbits
	.sectionflags	@""
	.align	4
.nv.constant0.filter:
	.zero		920


//--------------------- SYMBOLS --------------------------

	.type		.nv.reservedSmem.offset0,@object
	.size		.nv.reservedSmem.offset0,0x4
	.type		.nv.reservedSmem.cap,@object
	.size		.nv.reservedSmem.cap,0x4
